	.headerflags	@"EF_CUDA_TEXMODE_UNIFIED EF_CUDA_64BIT_ADDRESS EF_CUDA_ACCELERATORS EF_CUDA_SM90 EF_CUDA_VIRTUAL_SM(EF_CUDA_SM90)"
	.elftype	@"ET_EXEC"


//--------------------- .nv.info                  --------------------------
	.section	.nv.info,"",@"SHT_CUDA_INFO"
	.align	4


	//----- nvinfo : EIATTR_REGCOUNT
	.align		4
        /*0000*/ 	.byte	0x04, 0x2f
        /*0002*/ 	.short	(.L_1 - .L_0)
	.align		4
.L_0:
        /*0004*/ 	.word	index@(triton_poi_fused_add_mul_10)
        /*0008*/ 	.word	0x0000000c


	//----- nvinfo : EIATTR_MIN_STACK_SIZE
	.align		4
.L_1:
        /*000c*/ 	.byte	0x04, 0x12
        /*000e*/ 	.short	(.L_3 - .L_2)
	.align		4
.L_2:
        /*0010*/ 	.word	index@(triton_poi_fused_add_mul_10)
        /*0014*/ 	.word	0x00000000


	//----- nvinfo : EIATTR_FRAME_SIZE
	.align		4
.L_3:
        /*0018*/ 	.byte	0x04, 0x11
        /*001a*/ 	.short	(.L_5 - .L_4)
	.align		4
.L_4:
        /*001c*/ 	.word	index@(triton_poi_fused_add_mul_10)
        /*0020*/ 	.word	0x00000000


	//----- nvinfo : EIATTR_MIN_STACK_SIZE
	.align		4
.L_5:
        /*0024*/ 	.byte	0x04, 0x12
        /*0026*/ 	.short	(.L_7 - .L_6)
	.align		4
.L_6:
        /*0028*/ 	.word	index@(triton_poi_fused_add_mul_10)
        /*002c*/ 	.word	0x00000000
.L_7:


//--------------------- .nv.info.triton_poi_fused_add_mul_10 --------------------------
	.section	.nv.info.triton_poi_fused_add_mul_10,"",@"SHT_CUDA_INFO"
	.sectionflags	@""
	.align	4


	//----- nvinfo : EIATTR_CUDA_API_VERSION
	.align		4
        /*0000*/ 	.byte	0x04, 0x37
        /*0002*/ 	.short	(.L_9 - .L_8)
.L_8:
        /*0004*/ 	.word	0x0000007c


	//----- nvinfo : EIATTR_KPARAM_INFO
	.align		4
.L_9:
        /*0008*/ 	.byte	0x04, 0x17
        /*000a*/ 	.short	(.L_11 - .L_10)
.L_10:
        /*000c*/ 	.word	0x00000000
        /*0010*/ 	.short	0x0003
        /*0012*/ 	.short	0x0018
        /*0014*/ 	.byte	0x00, 0xf0, 0x11, 0x00


	//----- nvinfo : EIATTR_KPARAM_INFO
	.align		4
.L_11:
        /*0018*/ 	.byte	0x04, 0x17
        /*001a*/ 	.short	(.L_13 - .L_12)
.L_12:
        /*001c*/ 	.word	0x00000000
        /*0020*/ 	.short	0x0002
        /*0022*/ 	.short	0x0010
        /*0024*/ 	.byte	0x00, 0xf4, 0x21, 0x00


	//----- nvinfo : EIATTR_KPARAM_INFO
	.align		4
.L_13:
        /*0028*/ 	.byte	0x04, 0x17
        /*002a*/ 	.short	(.L_15 - .L_14)
.L_14:
        /*002c*/ 	.word	0x00000000
        /*0030*/ 	.short	0x0001
        /*0032*/ 	.short	0x0008
        /*0034*/ 	.byte	0x00, 0xf4, 0x21, 0x00


	//----- nvinfo : EIATTR_KPARAM_INFO
	.align		4
.L_15:
        /*0038*/ 	.byte	0x04, 0x17
        /*003a*/ 	.short	(.L_17 - .L_16)
.L_16:
        /*003c*/ 	.word	0x00000000
        /*0040*/ 	.short	0x0000
        /*0042*/ 	.short	0x0000
        /*0044*/ 	.byte	0x00, 0xf4, 0x21, 0x00


	//----- nvinfo : EIATTR_SPARSE_MMA_MASK
	.align		4
.L_17:
        /*0048*/ 	.byte	0x03, 0x50
        /*004a*/ 	.short	0x0000


	//----- nvinfo : EIATTR_MAXREG_COUNT
	.align		4
        /*004c*/ 	.byte	0x03, 0x1b
        /*004e*/ 	.short	0x00ff


	//----- nvinfo : EIATTR_EXIT_INSTR_OFFSETS
	.align		4
        /*0050*/ 	.byte	0x04, 0x1c
        /*0052*/ 	.short	(.L_19 - .L_18)


	//   ....[0]....
.L_18:
        /*0054*/ 	.word	0x00000380


	//   ....[1]....
        /*0058*/ 	.word	0x000003a0


	//----- nvinfo : EIATTR_REQNTID
	.align		4
.L_19:
        /*005c*/ 	.byte	0x04, 0x10
        /*005e*/ 	.short	(.L_21 - .L_20)
.L_20:
        /*0060*/ 	.word	0x00000080
        /*0064*/ 	.word	0x00000001
        /*0068*/ 	.word	0x00000001


	//----- nvinfo : EIATTR_CBANK_PARAM_SIZE
	.align		4
.L_21:
        /*006c*/ 	.byte	0x03, 0x19
        /*006e*/ 	.short	0x001c


	//----- nvinfo : EIATTR_PARAM_CBANK
	.align		4
        /*0070*/ 	.byte	0x04, 0x0a
        /*0072*/ 	.short	(.L_23 - .L_22)
	.align		4
.L_22:
        /*0074*/ 	.word	index@(.nv.constant0.triton_poi_fused_add_mul_10)
        /*0078*/ 	.short	0x0210
        /*007a*/ 	.short	0x001c


	//----- nvinfo : EIATTR_SW_WAR
	.align		4
.L_23:
        /*007c*/ 	.byte	0x04, 0x36
        /*007e*/ 	.short	(.L_25 - .L_24)
.L_24:
        /*0080*/ 	.word	0x00000008
.L_25:


//--------------------- .nv.callgraph             --------------------------
	.section	.nv.callgraph,"",@"SHT_CUDA_CALLGRAPH"
	.align	4
	.sectionentsize	8
	.align		4
        /*0000*/ 	.word	0x00000000
	.align		4
        /*0004*/ 	.word	0xffffffff
	.align		4
        /*0008*/ 	.word	0x00000000
	.align		4
        /*000c*/ 	.word	0xfffffffe
	.align		4
        /*0010*/ 	.word	0x00000000
	.align		4
        /*0014*/ 	.word	0xfffffffd
	.align		4
        /*0018*/ 	.word	0x00000000
	.align		4
        /*001c*/ 	.word	0xfffffffc


//--------------------- .text.triton_poi_fused_add_mul_10 --------------------------
	.section	.text.triton_poi_fused_add_mul_10,"ax",@progbits
	.align	128
        .global         triton_poi_fused_add_mul_10
        .type           triton_poi_fused_add_mul_10,@function
        .size           triton_poi_fused_add_mul_10,(.L_x_1 - triton_poi_fused_add_mul_10)
        .other          triton_poi_fused_add_mul_10,@"STO_CUDA_ENTRY STV_DEFAULT"
triton_poi_fused_add_mul_10:
.text.triton_poi_fused_add_mul_10:
[----:B------:R-:W0:Y:S02]  /*0000*/  LDC R1, c[0x0][0x28] ;  /* 0x00000a00ff017b82 */ /* 0x000e240000000800 */
[----:B------:R-:W1:Y:S01]  /*0010*/  S2R R0, SR_TID.X ;  /* 0x0000000000007919 */ /* 0x000e620000002100 */
[----:B------:R-:W2:Y:S01]  /*0020*/  LDC.64 R6, c[0x0][0x218] ;  /* 0x00008600ff067b82 */ /* 0x000ea20000000a00 */
[----:B------:R-:W-:Y:S01]  /*0030*/  CS2R R8, SRZ ;  /* 0x0000000000087805 */ /* 0x000fe2000001ff00 */
[----:B------:R-:W-:Y:S01]  /*0040*/  ULDC.64 UR4, c[0x0][0x208] ;  /* 0x0000820000047ab9 */ /* 0x000fe20000000a00 */
[----:B------:R-:W3:Y:S01]  /*0050*/  S2R R5, SR_CTAID.X ;  /* 0x0000000000057919 */ /* 0x000ee20000002500 */
[----:B-1----:R-:W-:Y:S02]  /*0060*/  SHF.L.U32 R0, R0, 0x1, RZ ;  /* 0x0000000100007819 */ /* 0x002fe400000006ff */
[----:B---3--:R-:W-:Y:S02]  /*0070*/  SHF.R.S32.HI R3, RZ, 0x17, R5 ;  /* 0x00000017ff037819 */ /* 0x008fe40000011405 */
[----:B------:R-:W-:Y:S02]  /*0080*/  LOP3.LUT R0, R0, 0xfe, RZ, 0xc0, !PT ;  /* 0x000000fe00007812 */ /* 0x000fe400078ec0ff */
[----:B------:R-:W-:-:S02]  /*0090*/  SGXT R3, R3, 0x1 ;  /* 0x000000010303781a */ /* 0x000fc40000000200 */
[----:B------:R-:W-:-:S04]  /*00a0*/  LEA R0, R5, R0, 0x8 ;  /* 0x0000000005007211 */ /* 0x000fc800078e40ff */
[CC--:B------:R-:W-:Y:S02]  /*00b0*/  LEA.HI R2, R3.reuse, R0.reuse, RZ, 0x2 ;  /* 0x0000000003027211 */ /* 0x0c0fe400078f10ff */
[----:B------:R-:W-:Y:S02]  /*00c0*/  LEA.HI R5, R3, R0, RZ, 0x6 ;  /* 0x0000000003057211 */ /* 0x000fe400078f30ff */
[----:B------:R-:W-:Y:S02]  /*00d0*/  SHF.R.S32.HI R2, RZ, 0x2, R2 ;  /* 0x00000002ff027819 */ /* 0x000fe40000011402 */
[----:B------:R-:W-:Y:S02]  /*00e0*/  ISETP.GE.AND P0, PT, R0, 0x100, PT ;  /* 0x000001000000780c */ /* 0x000fe40003f06270 */
[----:B------:R-:W-:-:S04]  /*00f0*/  LEA.HI R4, R2, R2, RZ, 0x2 ;  /* 0x0000000202047211 */ /* 0x000fc800078f10ff */
[----:B------:R-:W-:Y:S02]  /*0100*/  LOP3.LUT R3, R4, 0xfffffffc, RZ, 0xc0, !PT ;  /* 0xfffffffc04037812 */ /* 0x000fe400078ec0ff */
[----:B------:R-:W-:-:S03]  /*0110*/  SHF.R.S32.HI R4, RZ, 0x6, R5 ;  /* 0x00000006ff047819 */ /* 0x000fc60000011405 */
[----:B------:R-:W-:-:S05]  /*0120*/  IMAD.IADD R3, R2, 0x1, -R3 ;  /* 0x0000000102037824 */ /* 0x000fca00078e0a03 */
[----:B------:R-:W-:Y:S02]  /*0130*/  LEA R3, R4, R3, 0x2 ;  /* 0x0000000304037211 */ /* 0x000fe400078e10ff */
[----:B------:R-:W1:Y:S03]  /*0140*/  LDC.64 R4, c[0x0][0x210] ;  /* 0x00008400ff047b82 */ /* 0x000e660000000a00 */
[----:B--2---:R-:W-:-:S05]  /*0150*/  IMAD.WIDE R6, R3, 0x4, R6 ;  /* 0x0000000403067825 */ /* 0x004fca00078e0206 */
[----:B------:R-:W2:Y:S04]  /*0160*/  @!P0 LDG.E.EL R8, desc[UR4][R6.64] ;  /* 0x0000000406088981 */ /* 0x000ea8000c2e1900 */
[----:B------:R-:W3:Y:S01]  /*0170*/  @!P0 LDG.E.EL R9, desc[UR4][R6.64] ;  /* 0x0000000406098981 */ /* 0x000ee2000c2e1900 */
[----:B------:R-:W-:Y:S01]  /*0180*/  CS2R R2, SRZ ;  /* 0x0000000000027805 */ /* 0x000fe2000001ff00 */
[----:B-1----:R-:W-:-:S05]  /*0190*/  IMAD.WIDE R4, R0, 0x4, R4 ;  /* 0x0000000400047825 */ /* 0x002fca00078e0204 */
[----:B------:R1:W4:Y:S02]  /*01a0*/  @!P0 LDG.E.64 R2, desc[UR4][R4.64] ;  /* 0x0000000404028981 */ /* 0x000324000c1e1b00 */
[----:B-1----:R-:W1:Y:S02]  /*01b0*/  LDC.64 R4, c[0x0][0x220] ;  /* 0x00008800ff047b82 */ /* 0x002e640000000a00 */
[----:B-1----:R-:W-:-:S04]  /*01c0*/  IMAD.WIDE R4, R0, 0x4, R4 ;  /* 0x0000000400047825 */ /* 0x002fc800078e0204 */
[----:B--2---:R-:W-:Y:S01]  /*01d0*/  FADD R8, RZ, -R8 ;  /* 0x80000008ff087221 */ /* 0x004fe20000000000 */
[----:B---3--:R-:W-:-:S03]  /*01e0*/  FADD R9, RZ, -R9 ;  /* 0x80000009ff097221 */ /* 0x008fc60000000000 */
[----:B------:R-:W-:Y:S01]  /*01f0*/  FMUL R8, R8, 1.4426950216293334961 ;  /* 0x3fb8aa3b08087820 */ /* 0x000fe20000400000 */
[----:B------:R-:W-:-:S04]  /*0200*/  FMUL R9, R9, 1.4426950216293334961 ;  /* 0x3fb8aa3b09097820 */ /* 0x000fc80000400000 */
[----:B------:R-:W-:Y:S02]  /*0210*/  FSETP.GEU.AND P1, PT, R8, -126, PT ;  /* 0xc2fc00000800780b */ /* 0x000fe40003f2e000 */
[----:B------:R-:W-:-:S11]  /*0220*/  FSETP.GEU.AND P2, PT, R9, -126, PT ;  /* 0xc2fc00000900780b */ /* 0x000fd60003f4e000 */
[----:B------:R-:W-:Y:S02]  /*0230*/  @!P1 FMUL R8, R8, 0.5 ;  /* 0x3f00000008089820 */ /* 0x000fe40000400000 */
[----:B------:R-:W-:Y:S02]  /*0240*/  @!P2 FMUL R9, R9, 0.5 ;  /* 0x3f0000000909a820 */ /* 0x000fe40000400000 */
[----:B------:R1:W2:Y:S08]  /*0250*/  MUFU.EX2 R6, R8 ;  /* 0x0000000800067308 */ /* 0x0002b00000000800 */
[----:B------:R-:W3:Y:S01]  /*0260*/  MUFU.EX2 R7, R9 ;  /* 0x0000000900077308 */ /* 0x000ee20000000800 */
[----:B-1----:R-:W-:-:S02]  /*0270*/  IMAD.MOV.U32 R8, RZ, RZ, 0x3e800000 ;  /* 0x3e800000ff087424 */ /* 0x002fc400078e00ff */
[----:B--2---:R-:W-:-:S04]  /*0280*/  @!P1 FMUL R6, R6, R6 ;  /* 0x0000000606069220 */ /* 0x004fc80000400000 */
[----:B------:R-:W-:Y:S01]  /*0290*/  FADD R6, R6, 1 ;  /* 0x3f80000006067421 */ /* 0x000fe20000000000 */
[----:B---3--:R-:W-:-:S04]  /*02a0*/  @!P2 FMUL R7, R7, R7 ;  /* 0x000000070707a220 */ /* 0x008fc80000400000 */
[----:B------:R-:W-:Y:S01]  /*02b0*/  FSETP.GT.AND P1, PT, R6, 8.50705917302346158658e+37, PT ;  /* 0x7e8000000600780b */ /* 0x000fe20003f24000 */
[----:B------:R-:W-:-:S03]  /*02c0*/  FADD R7, R7, 1 ;  /* 0x3f80000007077421 */ /* 0x000fc60000000000 */
[----:B------:R-:W-:Y:S02]  /*02d0*/  FSEL R9, R8, 1, P1 ;  /* 0x3f80000008097808 */ /* 0x000fe40000800000 */
[----:B------:R-:W-:-:S04]  /*02e0*/  FSETP.GT.AND P2, PT, R7, 8.50705917302346158658e+37, PT ;  /* 0x7e8000000700780b */ /* 0x000fc80003f44000 */
[----:B------:R-:W-:-:S03]  /*02f0*/  FSEL R8, R8, 1, P2 ;  /* 0x3f80000008087808 */ /* 0x000fc60001000000 */
[----:B------:R-:W-:-:S06]  /*0300*/  @P1 FMUL R6, R6, 0.25 ;  /* 0x3e80000006061820 */ /* 0x000fcc0000400000 */
[----:B------:R-:W1:Y:S01]  /*0310*/  MUFU.RCP R6, R6 ;  /* 0x0000000600067308 */ /* 0x000e620000001000 */
[----:B------:R-:W-:-:S07]  /*0320*/  @P2 FMUL R7, R7, 0.25 ;  /* 0x3e80000007072820 */ /* 0x000fce0000400000 */
[----:B------:R-:W2:Y:S01]  /*0330*/  MUFU.RCP R7, R7 ;  /* 0x0000000700077308 */ /* 0x000ea20000001000 */
[----:B-1----:R-:W-:-:S04]  /*0340*/  FMUL R9, R6, R9 ;  /* 0x0000000906097220 */ /* 0x002fc80000400000 */
[----:B----4-:R-:W-:Y:S01]  /*0350*/  FFMA R2, R9, R2, R2 ;  /* 0x0000000209027223 */ /* 0x010fe20000000002 */
[----:B--2---:R-:W-:-:S04]  /*0360*/  FMUL R8, R7, R8 ;  /* 0x0000000807087220 */ /* 0x004fc80000400000 */
[----:B------:R-:W-:Y:S01]  /*0370*/  FFMA R3, R8, R3, R3 ;  /* 0x0000000308037223 */ /* 0x000fe20000000003 */
[----:B------:R-:W-:Y:S06]  /*0380*/  @P0 EXIT ;  /* 0x000000000000094d */ /* 0x000fec0003800000 */
[----:B------:R-:W-:Y:S01]  /*0390*/  STG.E.64 desc[UR4][R4.64], R2 ;  /* 0x0000000204007986 */ /* 0x000fe2000c101b04 */
[----:B------:R-:W-:Y:S05]  /*03a0*/  EXIT ;  /* 0x000000000000794d */ /* 0x000fea0003800000 */
.L_x_0:
[----:B------:R-:W-:-:S00]  /*03b0*/  BRA `(.L_x_0) ;  /* 0xfffffffc00fc7947 */ /* 0x000fc0000383ffff */
[----:B------:R-:W-:-:S00]  /*03c0*/  NOP ;  /* 0x0000000000007918 */ /* 0x000fc00000000000 */
        /* <DEDUP_REMOVED lines=11> */
.L_x_1:


//--------------------- .nv.constant0.triton_poi_fused_add_mul_10 --------------------------
	.section	.nv.constant0.triton_poi_fused_add_mul_10,"a",@progbits
	.sectionflags	@""
	.align	4
.nv.constant0.triton_poi_fused_add_mul_10:
	.zero		556
